	.headerflags	@"EF_CUDA_TEXMODE_UNIFIED EF_CUDA_64BIT_ADDRESS EF_CUDA_ACCELERATORS EF_CUDA_SM90 EF_CUDA_VIRTUAL_SM(EF_CUDA_SM90)"
	.elftype	@"ET_EXEC"


//--------------------- .nv.info                  --------------------------
	.section	.nv.info,"",@"SHT_CUDA_INFO"
	.align	4


	//----- nvinfo : EIATTR_REGCOUNT
	.align		4
        /*0000*/ 	.byte	0x04, 0x2f
        /*0002*/ 	.short	(.L_3 - .L_2)
	.align		4
.L_2:
        /*0004*/ 	.word	index@(triton_poi_fused__native_batch_norm_legit_no_training__unsafe_index_add_convolution_hardtanh_mul_sub_14)
        /*0008*/ 	.word	0x00000020


	//----- nvinfo : EIATTR_MIN_STACK_SIZE
	.align		4
.L_3:
        /*000c*/ 	.byte	0x04, 0x12
        /*000e*/ 	.short	(.L_5 - .L_4)
	.align		4
.L_4:
        /*0010*/ 	.word	index@(triton_poi_fused__native_batch_norm_legit_no_training__unsafe_index_add_convolution_hardtanh_mul_sub_14)
        /*0014*/ 	.word	0x00000000


	//----- nvinfo : EIATTR_FRAME_SIZE
	.align		4
.L_5:
        /*0018*/ 	.byte	0x04, 0x11
        /*001a*/ 	.short	(.L_7 - .L_6)
	.align		4
.L_6:
        /*001c*/ 	.word	index@(triton_poi_fused__native_batch_norm_legit_no_training__unsafe_index_add_convolution_hardtanh_mul_sub_14)
        /*0020*/ 	.word	0x00000000


	//----- nvinfo : EIATTR_MIN_STACK_SIZE
	.align		4
.L_7:
        /*0024*/ 	.byte	0x04, 0x12
        /*0026*/ 	.short	(.L_9 - .L_8)
	.align		4
.L_8:
        /*0028*/ 	.word	index@(triton_poi_fused__native_batch_norm_legit_no_training__unsafe_index_add_convolution_hardtanh_mul_sub_14)
        /*002c*/ 	.word	0x00000000
.L_9:


//--------------------- .nv.info.triton_poi_fused__native_batch_norm_legit_no_training__unsafe_index_add_convolution_hardtanh_mul_sub_14 --------------------------
	.section	.nv.info.triton_poi_fused__native_batch_norm_legit_no_training__unsafe_index_add_convolution_hardtanh_mul_sub_14,"",@"SHT_CUDA_INFO"
	.sectionflags	@""
	.align	4


	//----- nvinfo : EIATTR_CUDA_API_VERSION
	.align		4
        /*0000*/ 	.byte	0x04, 0x37
        /*0002*/ 	.short	(.L_11 - .L_10)
.L_10:
        /*0004*/ 	.word	0x0000007c


	//----- nvinfo : EIATTR_KPARAM_INFO
	.align		4
.L_11:
        /*0008*/ 	.byte	0x04, 0x17
        /*000a*/ 	.short	(.L_13 - .L_12)
.L_12:
        /*000c*/ 	.word	0x00000000
        /*0010*/ 	.short	0x0017
        /*0012*/ 	.short	0x00b8
        /*0014*/ 	.byte	0x00, 0xf0, 0x11, 0x00


	//----- nvinfo : EIATTR_KPARAM_INFO
	.align		4
.L_13:
        /*0018*/ 	.byte	0x04, 0x17
        /*001a*/ 	.short	(.L_15 - .L_14)
.L_14:
        /*001c*/ 	.word	0x00000000
        /*0020*/ 	.short	0x0016
        /*0022*/ 	.short	0x00b0
        /*0024*/ 	.byte	0x00, 0xf4, 0x21, 0x00


	//----- nvinfo : EIATTR_KPARAM_INFO
	.align		4
.L_15:
        /*0028*/ 	.byte	0x04, 0x17
        /*002a*/ 	.short	(.L_17 - .L_16)
.L_16:
        /*002c*/ 	.word	0x00000000
        /*0030*/ 	.short	0x0015
        /*0032*/ 	.short	0x00a8
        /*0034*/ 	.byte	0x00, 0xf4, 0x21, 0x00


	//----- nvinfo : EIATTR_KPARAM_INFO
	.align		4
.L_17:
        /*0038*/ 	.byte	0x04, 0x17
        /*003a*/ 	.short	(.L_19 - .L_18)
.L_18:
        /*003c*/ 	.word	0x00000000
        /*0040*/ 	.short	0x0014
        /*0042*/ 	.short	0x00a0
        /*0044*/ 	.byte	0x00, 0xf4, 0x21, 0x00


	//----- nvinfo : EIATTR_KPARAM_INFO
	.align		4
.L_19:
        /*0048*/ 	.byte	0x04, 0x17
        /*004a*/ 	.short	(.L_21 - .L_20)
.L_20:
        /*004c*/ 	.word	0x00000000
        /*0050*/ 	.short	0x0013
        /*0052*/ 	.short	0x0098
        /*0054*/ 	.byte	0x00, 0xf4, 0x21, 0x00


	//----- nvinfo : EIATTR_KPARAM_INFO
	.align		4
.L_21:
        /*0058*/ 	.byte	0x04, 0x17
        /*005a*/ 	.short	(.L_23 - .L_22)
.L_22:
        /*005c*/ 	.word	0x00000000
        /*0060*/ 	.short	0x0012
        /*0062*/ 	.short	0x0090
        /*0064*/ 	.byte	0x00, 0xf4, 0x21, 0x00


	//----- nvinfo : EIATTR_KPARAM_INFO
	.align		4
.L_23:
        /*0068*/ 	.byte	0x04, 0x17
        /*006a*/ 	.short	(.L_25 - .L_24)
.L_24:
        /*006c*/ 	.word	0x00000000
        /*0070*/ 	.short	0x0011
        /*0072*/ 	.short	0x0088
        /*0074*/ 	.byte	0x00, 0xf4, 0x21, 0x00


	//----- nvinfo : EIATTR_KPARAM_INFO
	.align		4
.L_25:
        /*0078*/ 	.byte	0x04, 0x17
        /*007a*/ 	.short	(.L_27 - .L_26)
.L_26:
        /*007c*/ 	.word	0x00000000
        /*0080*/ 	.short	0x0010
        /*0082*/ 	.short	0x0080
        /*0084*/ 	.byte	0x00, 0xf4, 0x21, 0x00


	//----- nvinfo : EIATTR_KPARAM_INFO
	.align		4
.L_27:
        /*0088*/ 	.byte	0x04, 0x17
        /*008a*/ 	.short	(.L_29 - .L_28)
.L_28:
        /*008c*/ 	.word	0x00000000
        /*0090*/ 	.short	0x000f
        /*0092*/ 	.short	0x0078
        /*0094*/ 	.byte	0x00, 0xf4, 0x21, 0x00


	//----- nvinfo : EIATTR_KPARAM_INFO
	.align		4
.L_29:
        /*0098*/ 	.byte	0x04, 0x17
        /*009a*/ 	.short	(.L_31 - .L_30)
.L_30:
        /*009c*/ 	.word	0x00000000
        /*00a0*/ 	.short	0x000e
        /*00a2*/ 	.short	0x0070
        /*00a4*/ 	.byte	0x00, 0xf4, 0x21, 0x00


	//----- nvinfo : EIATTR_KPARAM_INFO
	.align		4
.L_31:
        /*00a8*/ 	.byte	0x04, 0x17
        /*00aa*/ 	.short	(.L_33 - .L_32)
.L_32:
        /*00ac*/ 	.word	0x00000000
        /*00b0*/ 	.short	0x000d
        /*00b2*/ 	.short	0x0068
        /*00b4*/ 	.byte	0x00, 0xf4, 0x21, 0x00


	//----- nvinfo : EIATTR_KPARAM_INFO
	.align		4
.L_33:
        /*00b8*/ 	.byte	0x04, 0x17
        /*00ba*/ 	.short	(.L_35 - .L_34)
.L_34:
        /*00bc*/ 	.word	0x00000000
        /*00c0*/ 	.short	0x000c
        /*00c2*/ 	.short	0x0060
        /*00c4*/ 	.byte	0x00, 0xf4, 0x21, 0x00


	//----- nvinfo : EIATTR_KPARAM_INFO
	.align		4
.L_35:
        /*00c8*/ 	.byte	0x04, 0x17
        /*00ca*/ 	.short	(.L_37 - .L_36)
.L_36:
        /*00cc*/ 	.word	0x00000000
        /*00d0*/ 	.short	0x000b
        /*00d2*/ 	.short	0x0058
        /*00d4*/ 	.byte	0x00, 0xf4, 0x21, 0x00


	//----- nvinfo : EIATTR_KPARAM_INFO
	.align		4
.L_37:
        /*00d8*/ 	.byte	0x04, 0x17
        /*00da*/ 	.short	(.L_39 - .L_38)
.L_38:
        /*00dc*/ 	.word	0x00000000
        /*00e0*/ 	.short	0x000a
        /*00e2*/ 	.short	0x0050
        /*00e4*/ 	.byte	0x00, 0xf4, 0x21, 0x00


	//----- nvinfo : EIATTR_KPARAM_INFO
	.align		4
.L_39:
        /*00e8*/ 	.byte	0x04, 0x17
        /*00ea*/ 	.short	(.L_41 - .L_40)
.L_40:
        /*00ec*/ 	.word	0x00000000
        /*00f0*/ 	.short	0x0009
        /*00f2*/ 	.short	0x0048
        /*00f4*/ 	.byte	0x00, 0xf4, 0x21, 0x00


	//----- nvinfo : EIATTR_KPARAM_INFO
	.align		4
.L_41:
        /*00f8*/ 	.byte	0x04, 0x17
        /*00fa*/ 	.short	(.L_43 - .L_42)
.L_42:
        /*00fc*/ 	.word	0x00000000
        /*0100*/ 	.short	0x0008
        /*0102*/ 	.short	0x0040
        /*0104*/ 	.byte	0x00, 0xf4, 0x21, 0x00


	//----- nvinfo : EIATTR_KPARAM_INFO
	.align		4
.L_43:
        /*0108*/ 	.byte	0x04, 0x17
        /*010a*/ 	.short	(.L_45 - .L_44)
.L_44:
        /*010c*/ 	.word	0x00000000
        /*0110*/ 	.short	0x0007
        /*0112*/ 	.short	0x0038
        /*0114*/ 	.byte	0x00, 0xf4, 0x21, 0x00


	//----- nvinfo : EIATTR_KPARAM_INFO
	.align		4
.L_45:
        /*0118*/ 	.byte	0x04, 0x17
        /*011a*/ 	.short	(.L_47 - .L_46)
.L_46:
        /*011c*/ 	.word	0x00000000
        /*0120*/ 	.short	0x0006
        /*0122*/ 	.short	0x0030
        /*0124*/ 	.byte	0x00, 0xf4, 0x21, 0x00


	//----- nvinfo : EIATTR_KPARAM_INFO
	.align		4
.L_47:
        /*0128*/ 	.byte	0x04, 0x17
        /*012a*/ 	.short	(.L_49 - .L_48)
.L_48:
        /*012c*/ 	.word	0x00000000
        /*0130*/ 	.short	0x0005
        /*0132*/ 	.short	0x0028
        /*0134*/ 	.byte	0x00, 0xf4, 0x21, 0x00


	//----- nvinfo : EIATTR_KPARAM_INFO
	.align		4
.L_49:
        /*0138*/ 	.byte	0x04, 0x17
        /*013a*/ 	.short	(.L_51 - .L_50)
.L_50:
        /*013c*/ 	.word	0x00000000
        /*0140*/ 	.short	0x0004
        /*0142*/ 	.short	0x0020
        /*0144*/ 	.byte	0x00, 0xf4, 0x21, 0x00


	//----- nvinfo : EIATTR_KPARAM_INFO
	.align		4
.L_51:
        /*0148*/ 	.byte	0x04, 0x17
        /*014a*/ 	.short	(.L_53 - .L_52)
.L_52:
        /*014c*/ 	.word	0x00000000
        /*0150*/ 	.short	0x0003
        /*0152*/ 	.short	0x0018
        /*0154*/ 	.byte	0x00, 0xf4, 0x21, 0x00


	//----- nvinfo : EIATTR_KPARAM_INFO
	.align		4
.L_53:
        /*0158*/ 	.byte	0x04, 0x17
        /*015a*/ 	.short	(.L_55 - .L_54)
.L_54:
        /*015c*/ 	.word	0x00000000
        /*0160*/ 	.short	0x0002
        /*0162*/ 	.short	0x0010
        /*0164*/ 	.byte	0x00, 0xf4, 0x21, 0x00


	//----- nvinfo : EIATTR_KPARAM_INFO
	.align		4
.L_55:
        /*0168*/ 	.byte	0x04, 0x17
        /*016a*/ 	.short	(.L_57 - .L_56)
.L_56:
        /*016c*/ 	.word	0x00000000
        /*0170*/ 	.short	0x0001
        /*0172*/ 	.short	0x0008
        /*0174*/ 	.byte	0x00, 0xf4, 0x21, 0x00


	//----- nvinfo : EIATTR_KPARAM_INFO
	.align		4
.L_57:
        /*0178*/ 	.byte	0x04, 0x17
        /*017a*/ 	.short	(.L_59 - .L_58)
.L_58:
        /*017c*/ 	.word	0x00000000
        /*0180*/ 	.short	0x0000
        /*0182*/ 	.short	0x0000
        /*0184*/ 	.byte	0x00, 0xf4, 0x21, 0x00


	//----- nvinfo : EIATTR_SPARSE_MMA_MASK
	.align		4
.L_59:
        /*0188*/ 	.byte	0x03, 0x50
        /*018a*/ 	.short	0x0000


	//----- nvinfo : EIATTR_MAXREG_COUNT
	.align		4
        /*018c*/ 	.byte	0x03, 0x1b
        /*018e*/ 	.short	0x00ff


	//----- nvinfo : EIATTR_EXIT_INSTR_OFFSETS
	.align		4
        /*0190*/ 	.byte	0x04, 0x1c
        /*0192*/ 	.short	(.L_61 - .L_60)


	//   ....[0]....
.L_60:
        /*0194*/ 	.word	0x00000aa0


	//   ....[1]....
        /*0198*/ 	.word	0x00000ac0


	//----- nvinfo : EIATTR_REQNTID
	.align		4
.L_61:
        /*019c*/ 	.byte	0x04, 0x10
        /*019e*/ 	.short	(.L_63 - .L_62)
.L_62:
        /*01a0*/ 	.word	0x00000080
        /*01a4*/ 	.word	0x00000001
        /*01a8*/ 	.word	0x00000001


	//----- nvinfo : EIATTR_CBANK_PARAM_SIZE
	.align		4
.L_63:
        /*01ac*/ 	.byte	0x03, 0x19
        /*01ae*/ 	.short	0x00bc


	//----- nvinfo : EIATTR_PARAM_CBANK
	.align		4
        /*01b0*/ 	.byte	0x04, 0x0a
        /*01b2*/ 	.short	(.L_65 - .L_64)
	.align		4
.L_64:
        /*01b4*/ 	.word	index@(.nv.constant0.triton_poi_fused__native_batch_norm_legit_no_training__unsafe_index_add_convolution_hardtanh_mul_sub_14)
        /*01b8*/ 	.short	0x0210
        /*01ba*/ 	.short	0x00bc


	//----- nvinfo : EIATTR_SW_WAR
	.align		4
.L_65:
        /*01bc*/ 	.byte	0x04, 0x36
        /*01be*/ 	.short	(.L_67 - .L_66)
.L_66:
        /*01c0*/ 	.word	0x00000008
.L_67:


//--------------------- .nv.callgraph             --------------------------
	.section	.nv.callgraph,"",@"SHT_CUDA_CALLGRAPH"
	.align	4
	.sectionentsize	8
	.align		4
        /*0000*/ 	.word	0x00000000
	.align		4
        /*0004*/ 	.word	0xffffffff
	.align		4
        /*0008*/ 	.word	0x00000000
	.align		4
        /*000c*/ 	.word	0xfffffffe
	.align		4
        /*0010*/ 	.word	0x00000000
	.align		4
        /*0014*/ 	.word	0xfffffffd
	.align		4
        /*0018*/ 	.word	0x00000000
	.align		4
        /*001c*/ 	.word	0xfffffffc


//--------------------- .nv.constant4             --------------------------
	.section	.nv.constant4,"a",@progbits
	.align	8
	.align		8
.nv.constant4:
        /*0000*/ 	.dword	_$_str
	.align		8
        /*0008*/ 	.dword	_$_str_$_2


//--------------------- .text.triton_poi_fused__native_batch_norm_legit_no_training__unsafe_index_add_convolution_hardtanh_mul_sub_14 --------------------------
	.section	.text.triton_poi_fused__native_batch_norm_legit_no_training__unsafe_index_add_convolution_hardtanh_mul_sub_14,"ax",@progbits
	.align	128
        .global         triton_poi_fused__native_batch_norm_legit_no_training__unsafe_index_add_convolution_hardtanh_mul_sub_14
        .type           triton_poi_fused__native_batch_norm_legit_no_training__unsafe_index_add_convolution_hardtanh_mul_sub_14,@function
        .size           triton_poi_fused__native_batch_norm_legit_no_training__unsafe_index_add_convolution_hardtanh_mul_sub_14,(.L_x_1 - triton_poi_fused__native_batch_norm_legit_no_training__unsafe_index_add_convolution_hardtanh_mul_sub_14)
        .other          triton_poi_fused__native_batch_norm_legit_no_training__unsafe_index_add_convolution_hardtanh_mul_sub_14,@"STO_CUDA_ENTRY STV_DEFAULT"
triton_poi_fused__native_batch_norm_legit_no_training__unsafe_index_add_convolution_hardtanh_mul_sub_14:
.text.triton_poi_fused__native_batch_norm_legit_no_training__unsafe_index_add_convolution_hardtanh_mul_sub_14:
[----:B------:R-:W0:Y:S01]  /*0000*/  LDC R1, c[0x0][0x28] ;  /* 0x00000a00ff017b82 */ /* 0x000e220000000800 */
[----:B------:R-:W1:Y:S07]  /*0010*/  S2R R3, SR_TID.X ;  /* 0x0000000000037919 */ /* 0x000e6e0000002100 */
[----:B------:R-:W2:Y:S01]  /*0020*/  LDC.64 R6, c[0x0][0x228] ;  /* 0x00008a00ff067b82 */ /* 0x000ea20000000a00 */
[----:B------:R-:W-:Y:S01]  /*0030*/  CS2R R14, SRZ ;  /* 0x00000000000e7805 */ /* 0x000fe2000001ff00 */
[----:B------:R-:W-:Y:S01]  /*0040*/  ULDC.64 UR4, c[0x0][0x208] ;  /* 0x0000820000047ab9 */ /* 0x000fe20000000a00 */
[----:B------:R-:W3:Y:S05]  /*0050*/  S2R R2, SR_CTAID.X ;  /* 0x0000000000027919 */ /* 0x000eea0000002500 */
[----:B------:R-:W4:Y:S08]  /*0060*/  LDC.64 R4, c[0x0][0x230] ;  /* 0x00008c00ff047b82 */ /* 0x000f300000000a00 */
[----:B------:R-:W5:Y:S01]  /*0070*/  LDC.64 R18, c[0x0][0x250] ;  /* 0x00009400ff127b82 */ /* 0x000f620000000a00 */
[----:B------:R-:W-:-:S07]  /*0080*/  CS2R R10, SRZ ;  /* 0x00000000000a7805 */ /* 0x000fce000001ff00 */
[----:B------:R-:W4:Y:S01]  /*0090*/  LDC.64 R28, c[0x0][0x240] ;  /* 0x00009000ff1c7b82 */ /* 0x000f220000000a00 */
[----:B------:R-:W-:-:S07]  /*00a0*/  CS2R R12, SRZ ;  /* 0x00000000000c7805 */ /* 0x000fce000001ff00 */
[----:B------:R-:W5:Y:S01]  /*00b0*/  LDC.64 R20, c[0x0][0x248] ;  /* 0x00009200ff147b82 */ /* 0x000f620000000a00 */
[----:B-1----:R-:W-:-:S07]  /*00c0*/  LOP3.LUT R3, R3, 0x7f, RZ, 0xc0, !PT ;  /* 0x0000007f03037812 */ /* 0x002fce00078ec0ff */
[----:B------:R-:W1:Y:S01]  /*00d0*/  LDC.64 R16, c[0x0][0x290] ;  /* 0x0000a400ff107b82 */ /* 0x000e620000000a00 */
[----:B---3--:R-:W-:Y:S01]  /*00e0*/  IMAD R3, R2, 0x80, R3 ;  /* 0x0000008002037824 */ /* 0x008fe200078e0203 */
[----:B------:R-:W-:-:S04]  /*00f0*/  ULDC.64 UR6, c[0x0][0x238] ;  /* 0x00008e0000067ab9 */ /* 0x000fc80000000a00 */
[----:B------:R-:W-:Y:S02]  /*0100*/  SHF.R.S32.HI R0, RZ, 0x1f, R3 ;  /* 0x0000001fff007819 */ /* 0x000fe40000011403 */
[----:B------:R-:W-:Y:S01]  /*0110*/  ISETP.GE.AND P0, PT, R3, 0x100, PT ;  /* 0x000001000300780c */ /* 0x000fe20003f06270 */
[----:B------:R-:W3:Y:S01]  /*0120*/  LDC.64 R24, c[0x0][0x260] ;  /* 0x00009800ff187b82 */ /* 0x000ee20000000a00 */
[----:B------:R-:W-:-:S04]  /*0130*/  LEA.HI R0, R0, R3, RZ, 0x2 ;  /* 0x0000000300007211 */ /* 0x000fc800078f10ff */
[----:B------:R-:W-:Y:S02]  /*0140*/  SHF.R.S32.HI R23, RZ, 0x2, R0 ;  /* 0x00000002ff177819 */ /* 0x000fe40000011400 */
[----:B------:R-:W-:Y:S02]  /*0150*/  LOP3.LUT R0, R0, 0xfffffffc, RZ, 0xc0, !PT ;  /* 0xfffffffc00007812 */ /* 0x000fe400078ec0ff */
[----:B------:R-:W-:Y:S02]  /*0160*/  LEA.HI R8, R23, R23, RZ, 0x2 ;  /* 0x0000001717087211 */ /* 0x000fe400078f10ff */
[----:B------:R-:W-:Y:S02]  /*0170*/  IADD3 R0, R3, -R0, RZ ;  /* 0x8000000003007210 */ /* 0x000fe40007ffe0ff */
[----:B------:R-:W-:-:S05]  /*0180*/  LOP3.LUT R8, R8, 0xfffffffc, RZ, 0xc0, !PT ;  /* 0xfffffffc08087812 */ /* 0x000fca00078ec0ff */
[----:B------:R-:W-:-:S04]  /*0190*/  IMAD.IADD R23, R23, 0x1, -R8 ;  /* 0x0000000117177824 */ /* 0x000fc800078e0a08 */
[----:B--2---:R-:W-:Y:S01]  /*01a0*/  IMAD.WIDE R6, R23, 0x8, R6 ;  /* 0x0000000817067825 */ /* 0x004fe200078e0206 */
[----:B------:R-:W-:-:S03]  /*01b0*/  CS2R R8, SRZ ;  /* 0x0000000000087805 */ /* 0x000fc6000001ff00 */
[----:B----4-:R-:W-:Y:S01]  /*01c0*/  IMAD.WIDE R4, R0, 0x8, R4 ;  /* 0x0000000800047825 */ /* 0x010fe200078e0204 */
[----:B------:R-:W2:Y:S04]  /*01d0*/  @!P0 LDG.E.EL.64 R14, desc[UR4][R6.64] ;  /* 0x00000004060e8981 */ /* 0x000ea8000c2e1b00 */
[----:B------:R4:W2:Y:S01]  /*01e0*/  @!P0 LDG.E.EL.64 R8, desc[UR4][R4.64] ;  /* 0x0000000404088981 */ /* 0x0008a2000c2e1b00 */
[----:B-----5:R-:W-:-:S05]  /*01f0*/  IMAD.WIDE R18, R23, 0x8, R18 ;  /* 0x0000000817127825 */ /* 0x020fca00078e0212 */
[----:B------:R5:W2:Y:S01]  /*0200*/  @!P0 LDG.E.EL.64 R10, desc[UR4][R18.64] ;  /* 0x00000004120a8981 */ /* 0x000aa2000c2e1b00 */
[----:B0-----:R-:W-:Y:S01]  /*0210*/  IMAD.WIDE R28, R0, 0x8, R28 ;  /* 0x00000008001c7825 */ /* 0x001fe200078e021c */
[----:B------:R-:W-:Y:S01]  /*0220*/  SHF.R.S32.HI R2, RZ, 0x18, R2 ;  /* 0x00000018ff027819 */ /* 0x000fe20000011402 */
[----:B----4-:R-:W0:Y:S03]  /*0230*/  LDC.64 R4, c[0x0][0x298] ;  /* 0x0000a600ff047b82 */ /* 0x010e260000000a00 */
[----:B------:R4:W2:Y:S01]  /*0240*/  @!P0 LDG.E.EL.64 R12, desc[UR4][R28.64] ;  /* 0x000000041c0c8981 */ /* 0x0008a2000c2e1b00 */
[----:B------:R-:W-:Y:S01]  /*0250*/  SGXT R2, R2, 0x1 ;  /* 0x000000010202781a */ /* 0x000fe20000000200 */
[----:B------:R-:W-:-:S03]  /*0260*/  IMAD.WIDE R20, R0, 0x4, R20 ;  /* 0x0000000400147825 */ /* 0x000fc600078e0214 */
[----:B------:R-:W-:Y:S01]  /*0270*/  LEA.HI R2, R2, R3, RZ, 0x4 ;  /* 0x0000000302027211 */ /* 0x000fe200078f20ff */
[----:B-----5:R-:W5:Y:S01]  /*0280*/  LDC.64 R18, c[0x0][0x280] ;  /* 0x0000a000ff127b82 */ /* 0x020f620000000a00 */
[----:B-1----:R-:W-:Y:S02]  /*0290*/  IMAD.WIDE R16, R0, 0x4, R16 ;  /* 0x0000000400107825 */ /* 0x002fe400078e0210 */
[----:B------:R-:W-:Y:S02]  /*02a0*/  SHF.R.S32.HI R27, RZ, 0x4, R2 ;  /* 0x00000004ff1b7819 */ /* 0x000fe40000011402 */
[----:B------:R-:W-:Y:S02]  /*02b0*/  IMAD.MOV.U32 R22, RZ, RZ, RZ ;  /* 0x000000ffff167224 */ /* 0x000fe400078e00ff */
[----:B------:R-:W-:Y:S01]  /*02c0*/  LEA.HI R2, R27, R27, RZ, 0x2 ;  /* 0x0000001b1b027211 */ /* 0x000fe200078f10ff */
[----:B------:R-:W-:-:S03]  /*02d0*/  IMAD.MOV.U32 R7, RZ, RZ, RZ ;  /* 0x000000ffff077224 */ /* 0x000fc600078e00ff */
[----:B------:R-:W-:Y:S02]  /*02e0*/  LOP3.LUT R2, R2, 0xfffffffc, RZ, 0xc0, !PT ;  /* 0xfffffffc02027812 */ /* 0x000fe400078ec0ff */
[----:B------:R-:W-:Y:S01]  /*02f0*/  MOV R0, RZ ;  /* 0x000000ff00007202 */ /* 0x000fe20000000f00 */
[----:B------:R-:W2:Y:S02]  /*0300*/  @!P0 LDG.E.EL R7, desc[UR4][R20.64] ;  /* 0x0000000414078981 */ /* 0x000ea4000c2e1900 */
[----:B----4-:R-:W-:Y:S01]  /*0310*/  IMAD.IADD R29, R27, 0x1, -R2 ;  /* 0x000000011b1d7824 */ /* 0x010fe200078e0a02 */
[----:B------:R-:W-:-:S03]  /*0320*/  HFMA2.MMA R2, -RZ, RZ, 0, 0 ;  /* 0x00000000ff027435 */ /* 0x000fc600000001ff */
[----:B---3--:R-:W-:-:S04]  /*0330*/  IMAD.WIDE R24, R29, 0x4, R24 ;  /* 0x000000041d187825 */ /* 0x008fc800078e0218 */
[----:B-----5:R-:W-:Y:S01]  /*0340*/  IMAD.WIDE R18, R29, 0x4, R18 ;  /* 0x000000041d127825 */ /* 0x020fe200078e0212 */
[----:B------:R1:W3:Y:S04]  /*0350*/  @!P0 LDG.E.EL R22, desc[UR4][R24.64] ;  /* 0x0000000418168981 */ /* 0x0002e8000c2e1900 */
[----:B------:R4:W5:Y:S04]  /*0360*/  @!P0 LDG.E.EL R2, desc[UR4][R16.64] ;  /* 0x0000000410028981 */ /* 0x000968000c2e1900 */
[----:B------:R0:W3:Y:S01]  /*0370*/  @!P0 LDG.E.EL R0, desc[UR4][R18.64] ;  /* 0x0000000412008981 */ /* 0x0000e2000c2e1900 */
[----:B-1----:R-:W1:Y:S08]  /*0380*/  LDC.64 R24, c[0x0][0x2a8] ;  /* 0x0000aa00ff187b82 */ /* 0x002e700000000a00 */
[----:B----4-:R-:W4:Y:S08]  /*0390*/  LDC.64 R16, c[0x0][0x2a0] ;  /* 0x0000a800ff107b82 */ /* 0x010f300000000a00 */
[----:B0-----:R-:W0:Y:S01]  /*03a0*/  LDC.64 R18, c[0x0][0x2b0] ;  /* 0x0000ac00ff127b82 */ /* 0x001e220000000a00 */
[----:B------:R-:W-:-:S02]  /*03b0*/  IMAD.MOV.U32 R21, RZ, RZ, RZ ;  /* 0x000000ffff157224 */ /* 0x000fc400078e00ff */
[----:B------:R-:W-:-:S05]  /*03c0*/  IMAD.WIDE R4, R29, 0x4, R4 ;  /* 0x000000041d047825 */ /* 0x000fca00078e0204 */
[----:B------:R1:W3:Y:S02]  /*03d0*/  @!P0 LDG.E.EL R21, desc[UR4][R4.64] ;  /* 0x0000000404158981 */ /* 0x0002e4000c2e1900 */
[----:B-1----:R-:W-:Y:S01]  /*03e0*/  IMAD.WIDE R24, R29, 0x4, R24 ;  /* 0x000000041d187825 */ /* 0x002fe200078e0218 */
[----:B------:R-:W-:-:S03]  /*03f0*/  HFMA2.MMA R5, -RZ, RZ, 0, 0 ;  /* 0x00000000ff057435 */ /* 0x000fc600000001ff */
[----:B----4-:R-:W-:-:S04]  /*0400*/  IMAD.WIDE R16, R29, 0x4, R16 ;  /* 0x000000041d107825 */ /* 0x010fc800078e0210 */
[----:B0-----:R-:W-:-:S03]  /*0410*/  IMAD.WIDE R18, R29, 0x4, R18 ;  /* 0x000000041d127825 */ /* 0x001fc600078e0212 */
[----:B------:R0:W4:Y:S01]  /*0420*/  @!P0 LDG.E.EL R5, desc[UR4][R16.64] ;  /* 0x0000000410058981 */ /* 0x000122000c2e1900 */
[----:B--2---:R-:W-:-:S04]  /*0430*/  SHF.R.U32.HI R6, RZ, 0x1e, R15 ;  /* 0x0000001eff067819 */ /* 0x004fc8000001160f */
[----:B------:R-:W-:Y:S02]  /*0440*/  LOP3.LUT R6, R6, 0x2, RZ, 0xc0, !PT ;  /* 0x0000000206067812 */ /* 0x000fe400078ec0ff */
[----:B------:R-:W-:Y:S02]  /*0450*/  SHF.R.U32.HI R20, RZ, 0x1c, R9 ;  /* 0x0000001cff147819 */ /* 0x000fe40000011609 */
[----:B------:R-:W-:Y:S02]  /*0460*/  IADD3 R6, P1, R14, R6, RZ ;  /* 0x000000060e067210 */ /* 0x000fe40007f3e0ff */
[----:B------:R-:W-:Y:S02]  /*0470*/  LEA R29, P2, R8, UR6, 0x2 ;  /* 0x00000006081d7c11 */ /* 0x000fe4000f8410ff */
[----:B------:R-:W-:Y:S01]  /*0480*/  LOP3.LUT R14, R20, 0x8, RZ, 0xc0, !PT ;  /* 0x00000008140e7812 */ /* 0x000fe200078ec0ff */
[----:B------:R-:W-:Y:S01]  /*0490*/  IMAD.X R4, RZ, RZ, R15, P1 ;  /* 0x000000ffff047224 */ /* 0x000fe200008e060f */
[----:B------:R-:W-:Y:S01]  /*04a0*/  LEA.HI.X R15, R8, UR7, R9, 0x2, P2 ;  /* 0x00000007080f7c11 */ /* 0x000fe200090f1409 */
[----:B0-----:R-:W-:Y:S01]  /*04b0*/  IMAD.SHL.U32 R17, R6, 0x8, RZ ;  /* 0x0000000806117824 */ /* 0x001fe200078e00ff */
[----:B------:R-:W-:-:S02]  /*04c0*/  IADD3 R14, P1, R14, R29, RZ ;  /* 0x0000001d0e0e7210 */ /* 0x000fc40007f3e0ff */
[----:B------:R-:W-:Y:S02]  /*04d0*/  SHF.R.U32.HI R8, RZ, 0x1e, R11 ;  /* 0x0000001eff087819 */ /* 0x000fe4000001160b */
[----:B------:R-:W-:Y:S01]  /*04e0*/  SHF.L.U64.HI R6, R6, 0x3, R4 ;  /* 0x0000000306067819 */ /* 0x000fe20000010204 */
[----:B------:R-:W-:Y:S01]  /*04f0*/  IMAD.X R15, RZ, RZ, R15, P1 ;  /* 0x000000ffff0f7224 */ /* 0x000fe200008e060f */
[----:B------:R-:W-:Y:S02]  /*0500*/  IADD3 R28, P1, R17, R14, RZ ;  /* 0x0000000e111c7210 */ /* 0x000fe40007f3e0ff */
[----:B------:R-:W-:Y:S02]  /*0510*/  LOP3.LUT R8, R8, 0x2, RZ, 0xc0, !PT ;  /* 0x0000000208087812 */ /* 0x000fe400078ec0ff */
[----:B------:R-:W-:Y:S02]  /*0520*/  IADD3.X R29, R6, R15, RZ, P1, !PT ;  /* 0x0000000f061d7210 */ /* 0x000fe40000ffe4ff */
[----:B------:R-:W-:Y:S01]  /*0530*/  IADD3 R8, P1, R10, R8, RZ ;  /* 0x000000080a087210 */ /* 0x000fe20007f3e0ff */
[----:B------:R-:W-:-:S04]  /*0540*/  HFMA2.MMA R9, -RZ, RZ, 0, 0 ;  /* 0x00000000ff097435 */ /* 0x000fc800000001ff */
[----:B------:R-:W-:Y:S01]  /*0550*/  IMAD.X R11, RZ, RZ, R11, P1 ;  /* 0x000000ffff0b7224 */ /* 0x000fe200008e060b */
[C---:B------:R-:W-:Y:S02]  /*0560*/  SHF.L.U32 R16, R8.reuse, 0x3, RZ ;  /* 0x0000000308107819 */ /* 0x040fe400000006ff */
[----:B------:R-:W-:Y:S02]  /*0570*/  MOV R20, RZ ;  /* 0x000000ff00147202 */ /* 0x000fe40000000f00 */
[----:B------:R-:W-:Y:S01]  /*0580*/  SHF.L.U64.HI R8, R8, 0x3, R11 ;  /* 0x0000000308087819 */ /* 0x000fe2000001020b */
[----:B------:R0:W2:Y:S01]  /*0590*/  @!P0 LDG.E.EL R9, desc[UR4][R18.64] ;  /* 0x0000000412098981 */ /* 0x0000a2000c2e1900 */
[----:B------:R-:W1:Y:S03]  /*05a0*/  LDC.64 R10, c[0x0][0x218] ;  /* 0x00008600ff0a7b82 */ /* 0x000e660000000a00 */
[----:B------:R0:W2:Y:S01]  /*05b0*/  @!P0 LDG.E.EL R20, desc[UR4][R24.64] ;  /* 0x0000000418148981 */ /* 0x0000a2000c2e1900 */
[----:B------:R-:W-:-:S04]  /*05c0*/  MOV R4, RZ ;  /* 0x000000ff00047202 */ /* 0x000fc80000000f00 */
[----:B0-----:R-:W0:Y:S01]  /*05d0*/  LDC.64 R18, c[0x0][0x278] ;  /* 0x00009e00ff127b82 */ /* 0x001e220000000a00 */
[----:B------:R-:W-:Y:S01]  /*05e0*/  IMAD.SHL.U32 R25, R27, 0x4, RZ ;  /* 0x000000041b197824 */ /* 0x000fe200078e00ff */
[----:B------:R-:W-:-:S03]  /*05f0*/  SHF.R.U32.HI R26, RZ, 0x1c, R13 ;  /* 0x0000001cff1a7819 */ /* 0x000fc6000001160d */
[----:B------:R-:W-:Y:S01]  /*0600*/  IMAD.WIDE R28, R25, 0x4, R28 ;  /* 0x00000004191c7825 */ /* 0x000fe200078e021c */
[----:B------:R-:W-:Y:S02]  /*0610*/  IADD3 R14, P1, R16, R14, RZ ;  /* 0x0000000e100e7210 */ /* 0x000fe40007f3e0ff */
[----:B------:R-:W-:Y:S02]  /*0620*/  LOP3.LUT R26, R26, 0x8, RZ, 0xc0, !PT ;  /* 0x000000081a1a7812 */ /* 0x000fe400078ec0ff */
[----:B------:R1:W2:Y:S01]  /*0630*/  @!P0 LDG.E.EL R4, desc[UR4][R28.64] ;  /* 0x000000041c048981 */ /* 0x0002a2000c2e1900 */
[----:B------:R-:W-:Y:S01]  /*0640*/  IMAD.X R15, R8, 0x1, R15, P1 ;  /* 0x00000001080f7824 */ /* 0x000fe200008e060f */
[----:B------:R-:W-:Y:S01]  /*0650*/  HFMA2.MMA R24, -RZ, RZ, 0, 0 ;  /* 0x00000000ff187435 */ /* 0x000fe200000001ff */
[----:B-1----:R-:W-:Y:S01]  /*0660*/  IMAD.WIDE R10, R3, 0x4, R10 ;  /* 0x00000004030a7825 */ /* 0x002fe200078e020a */
[----:B------:R-:W-:-:S04]  /*0670*/  LEA R29, P2, R12, UR6, 0x2 ;  /* 0x000000060c1d7c11 */ /* 0x000fc8000f8410ff */
[----:B------:R-:W-:Y:S02]  /*0680*/  IADD3 R26, P1, R26, R29, RZ ;  /* 0x0000001d1a1a7210 */ /* 0x000fe40007f3e0ff */
[----:B------:R-:W-:Y:S01]  /*0690*/  MOV R29, RZ ;  /* 0x000000ff001d7202 */ /* 0x000fe20000000f00 */
[----:B------:R-:W-:Y:S01]  /*06a0*/  IMAD.WIDE R14, R25, 0x4, R14 ;  /* 0x00000004190e7825 */ /* 0x000fe200078e020e */
[----:B------:R-:W-:-:S04]  /*06b0*/  LEA.HI.X R13, R12, UR7, R13, 0x2, P2 ;  /* 0x000000070c0d7c11 */ /* 0x000fc800090f140d */
[----:B------:R-:W3:Y:S01]  /*06c0*/  @!P0 LDG.E R29, desc[UR4][R10.64] ;  /* 0x000000040a1d8981 */ /* 0x000ee2000c1e1900 */
[----:B0-----:R-:W-:Y:S01]  /*06d0*/  IMAD.WIDE R18, R27, 0x4, R18 ;  /* 0x000000041b127825 */ /* 0x001fe200078e0212 */
[----:B------:R-:W-:Y:S02]  /*06e0*/  IADD3 R12, P2, R26, R17, RZ ;  /* 0x000000111a0c7210 */ /* 0x000fe40007f5e0ff */
[----:B------:R0:W2:Y:S01]  /*06f0*/  @!P0 LDG.E.EL R24, desc[UR4][R14.64] ;  /* 0x000000040e188981 */ /* 0x0000a2000c2e1900 */
[----:B------:R-:W-:-:S06]  /*0700*/  IMAD.MOV.U32 R27, RZ, RZ, RZ ;  /* 0x000000ffff1b7224 */ /* 0x000fcc00078e00ff */
[----:B------:R1:W2:Y:S01]  /*0710*/  @!P0 LDG.E.EL R27, desc[UR4][R18.64] ;  /* 0x00000004121b8981 */ /* 0x0002a2000c2e1900 */
[----:B0-----:R-:W-:Y:S01]  /*0720*/  IMAD.X R15, RZ, RZ, R13, P1 ;  /* 0x000000ffff0f7224 */ /* 0x001fe200008e060d */
[----:B------:R-:W-:Y:S02]  /*0730*/  IADD3 R14, P3, R16, R26, RZ ;  /* 0x0000001a100e7210 */ /* 0x000fe40007f7e0ff */
[----:B------:R-:W0:Y:S02]  /*0740*/  LDC.64 R16, c[0x0][0x258] ;  /* 0x00009600ff107b82 */ /* 0x000e240000000a00 */
[----:B------:R-:W-:Y:S01]  /*0750*/  IADD3.X R13, R15, R6, RZ, P2, !PT ;  /* 0x000000060f0d7210 */ /* 0x000fe200017fe4ff */
[----:B------:R-:W-:-:S05]  /*0760*/  IMAD.X R15, R8, 0x1, R15, P3 ;  /* 0x00000001080f7824 */ /* 0x000fca00018e060f */
[----:B-1----:R-:W1:Y:S01]  /*0770*/  LDC.64 R18, c[0x0][0x2c0] ;  /* 0x0000b000ff127b82 */ /* 0x002e620000000a00 */
[----:B------:R-:W-:-:S04]  /*0780*/  IMAD.WIDE R12, R25, 0x4, R12 ;  /* 0x00000004190c7825 */ /* 0x000fc800078e020c */
[----:B------:R-:W-:Y:S01]  /*0790*/  IMAD.WIDE R14, R25, 0x4, R14 ;  /* 0x00000004190e7825 */ /* 0x000fe200078e020e */
[----:B------:R-:W-:-:S03]  /*07a0*/  HFMA2.MMA R25, -RZ, RZ, 0, 0 ;  /* 0x00000000ff197435 */ /* 0x000fc600000001ff */
[----:B------:R-:W-:-:S06]  /*07b0*/  IMAD.MOV.U32 R6, RZ, RZ, RZ ;  /* 0x000000ffff067224 */ /* 0x000fcc00078e00ff */
[----:B------:R-:W5:Y:S04]  /*07c0*/  @!P0 LDG.E.EL R6, desc[UR4][R14.64] ;  /* 0x000000040e068981 */ /* 0x000f68000c2e1900 */
[----:B------:R0:W5:Y:S01]  /*07d0*/  @!P0 LDG.E.EL R25, desc[UR4][R12.64] ;  /* 0x000000040c198981 */ /* 0x000162000c2e1900 */
[----:B------:R-:W-:Y:S02]  /*07e0*/  IMAD.MOV.U32 R26, RZ, RZ, RZ ;  /* 0x000000ffff1a7224 */ /* 0x000fe400078e00ff */
[----:B0-----:R-:W-:-:S04]  /*07f0*/  IMAD.WIDE R16, R23, 0x4, R16 ;  /* 0x0000000417107825 */ /* 0x001fc800078e0210 */
[----:B-1----:R-:W-:Y:S01]  /*0800*/  IMAD.WIDE R18, R23, 0x4, R18 ;  /* 0x0000000417127825 */ /* 0x002fe200078e0212 */
[----:B------:R-:W-:Y:S01]  /*0810*/  MOV R23, RZ ;  /* 0x000000ff00177202 */ /* 0x000fe20000000f00 */
[----:B------:R-:W5:Y:S05]  /*0820*/  @!P0 LDG.E.EL R26, desc[UR4][R16.64] ;  /* 0x00000004101a8981 */ /* 0x000f6a000c2e1900 */
[----:B------:R-:W5:Y:S01]  /*0830*/  @!P0 LDG.E.EL R23, desc[UR4][R18.64] ;  /* 0x0000000412178981 */ /* 0x000f62000c2e1900 */
[----:B----4-:R-:W-:-:S04]  /*0840*/  FADD R5, R5, 9.9999997473787516356e-06 ;  /* 0x3727c5ac05057421 */ /* 0x010fc80000000000 */
[----:B------:R-:W0:Y:S02]  /*0850*/  MUFU.SQRT R28, R5 ;  /* 0x00000005001c7308 */ /* 0x000e240000002000 */
[C---:B0-----:R-:W-:Y:S02]  /*0860*/  FSETP.GT.AND P1, PT, R28.reuse, 8.50705917302346158658e+37, PT ;  /* 0x7e8000001c00780b */ /* 0x041fe40003f24000 */
[----:B------:R-:W-:Y:S01]  /*0870*/  FSETP.GEU.AND P2, PT, R28, 1.175494350822287508e-38, PT ;  /* 0x008000001c00780b */ /* 0x000fe20003f4e000 */
[----:B------:R-:W-:-:S10]  /*0880*/  HFMA2.MMA R13, -RZ, RZ, 1.625, 0 ;  /* 0x3e800000ff0d7435 */ /* 0x000fd400000001ff */
[----:B------:R-:W-:-:S04]  /*0890*/  @P1 FMUL R28, R28, 0.25 ;  /* 0x3e8000001c1c1820 */ /* 0x000fc80000400000 */
[----:B------:R-:W-:-:S06]  /*08a0*/  @!P2 FMUL R28, R28, 16777216 ;  /* 0x4b8000001c1ca820 */ /* 0x000fcc0000400000 */
[----:B------:R-:W0:Y:S01]  /*08b0*/  MUFU.RCP R28, R28 ;  /* 0x0000001c001c7308 */ /* 0x000e220000001000 */
[----:B------:R-:W-:-:S05]  /*08c0*/  FSEL R13, R13, 1, P1 ;  /* 0x3f8000000d0d7808 */ /* 0x000fca0000800000 */
[----:B------:R-:W-:-:S04]  /*08d0*/  @!P2 FMUL R13, R13, 16777216 ;  /* 0x4b8000000d0da820 */ /* 0x000fc80000400000 */
[----:B0-----:R-:W-:Y:S02]  /*08e0*/  FMUL R8, R28, R13 ;  /* 0x0000000d1c087220 */ /* 0x001fe40000400000 */
[----:B------:R-:W0:Y:S02]  /*08f0*/  LDC.64 R12, c[0x0][0x220] ;  /* 0x00008800ff0c7b82 */ /* 0x000e240000000a00 */
[----:B0-----:R-:W-:-:S04]  /*0900*/  IMAD.WIDE R12, R3, 0x4, R12 ;  /* 0x00000004030c7825 */ /* 0x001fc800078e020c */
[----:B---3--:R-:W-:-:S04]  /*0910*/  FADD R22, R22, R29 ;  /* 0x0000001d16167221 */ /* 0x008fc80000000000 */
[----:B------:R-:W-:-:S04]  /*0920*/  FADD R21, R22, -R21 ;  /* 0x8000001516157221 */ /* 0x000fc80000000000 */
[----:B------:R-:W-:-:S04]  /*0930*/  FMUL R8, R21, R8 ;  /* 0x0000000815087220 */ /* 0x000fc80000400000 */
[----:B--2---:R-:W-:Y:S02]  /*0940*/  FFMA R20, R8, R20, R9 ;  /* 0x0000001408147223 */ /* 0x004fe40000000009 */
[----:B------:R-:W0:Y:S03]  /*0950*/  LDC.64 R8, c[0x0][0x210] ;  /* 0x00008400ff087b82 */ /* 0x000e260000000a00 */
[----:B------:R-:W-:Y:S01]  /*0960*/  FSETP.GTU.AND P1, PT, R20, RZ, PT ;  /* 0x000000ff1400720b */ /* 0x000fe20003f2c000 */
[----:B------:R-:W-:-:S03]  /*0970*/  FADD R27, R0, R27 ;  /* 0x0000001b001b7221 */ /* 0x000fc60000000000 */
[----:B------:R-:W-:Y:S01]  /*0980*/  FSEL R0, R20, RZ, P1 ;  /* 0x000000ff14007208 */ /* 0x000fe20000800000 */
[----:B------:R-:W-:-:S03]  /*0990*/  FADD R14, R27, -R27 ;  /* 0x8000001b1b0e7221 */ /* 0x000fc60000000000 */
[----:B------:R-:W-:Y:S01]  /*09a0*/  FSETP.GEU.AND P2, PT, R0, 6, PT ;  /* 0x40c000000000780b */ /* 0x000fe20003f4e000 */
[----:B-----5:R-:W-:Y:S01]  /*09b0*/  FFMA R2, R14, R2, R27 ;  /* 0x000000020e027223 */ /* 0x020fe2000000001b */
[----:B------:R-:W-:Y:S01]  /*09c0*/  FSETP.NAN.AND P1, PT, R0, R0, PT ;  /* 0x000000000000720b */ /* 0x000fe20003f28000 */
[----:B------:R-:W-:Y:S01]  /*09d0*/  FADD R5, R6, -R24 ;  /* 0x8000001806057221 */ /* 0x000fe20000000000 */
[----:B------:R-:W-:-:S03]  /*09e0*/  FADD R25, R25, -R4 ;  /* 0x8000000419197221 */ /* 0x000fc60000000000 */
[-C--:B------:R-:W-:Y:S01]  /*09f0*/  FFMA R24, R5, R7.reuse, R24 ;  /* 0x0000000705187223 */ /* 0x080fe20000000018 */
[----:B------:R-:W-:-:S04]  /*0a00*/  FFMA R25, R25, R7, R4 ;  /* 0x0000000719197223 */ /* 0x000fc80000000004 */
[----:B------:R-:W-:Y:S01]  /*0a10*/  FADD R24, -R25, R24 ;  /* 0x0000001819187221 */ /* 0x000fe20000000100 */
[----:B0-----:R-:W-:-:S04]  /*0a20*/  IMAD.WIDE R8, R3, 0x4, R8 ;  /* 0x0000000403087825 */ /* 0x001fc800078e0208 */
[--C-:B------:R-:W-:Y:S01]  /*0a30*/  FADD R5, R2, -R2.reuse ;  /* 0x8000000202057221 */ /* 0x100fe20000000000 */
[----:B------:R-:W-:Y:S01]  /*0a40*/  FFMA R24, R24, R26, R25 ;  /* 0x0000001a18187223 */ /* 0x000fe20000000019 */
[----:B------:R-:W-:Y:S02]  /*0a50*/  @P2 FSEL R0, R0, 6, P1 ;  /* 0x40c0000000002808 */ /* 0x000fe40000800000 */
[----:B------:R-:W-:Y:S02]  /*0a60*/  FFMA R5, R5, R23, R2 ;  /* 0x0000001705057223 */ /* 0x000fe40000000002 */
[----:B------:R0:W-:Y:S02]  /*0a70*/  @!P0 STG.E desc[UR4][R8.64], R24 ;  /* 0x0000001808008986 */ /* 0x0001e4000c101904 */
[----:B------:R-:W-:Y:S02]  /*0a80*/  FFMA R5, R24, R0, R5 ;  /* 0x0000000018057223 */ /* 0x000fe40000000005 */
[----:B------:R0:W-:Y:S02]  /*0a90*/  @!P0 STG.E desc[UR4][R10.64], R22 ;  /* 0x000000160a008986 */ /* 0x0001e4000c101904 */
[----:B0-----:R-:W-:Y:S05]  /*0aa0*/  @P0 EXIT ;  /* 0x000000000000094d */ /* 0x001fea0003800000 */
[----:B------:R-:W-:Y:S01]  /*0ab0*/  STG.E desc[UR4][R12.64], R5 ;  /* 0x000000050c007986 */ /* 0x000fe2000c101904 */
[----:B------:R-:W-:Y:S05]  /*0ac0*/  EXIT ;  /* 0x000000000000794d */ /* 0x000fea0003800000 */
.L_x_0:
[----:B------:R-:W-:-:S00]  /*0ad0*/  BRA `(.L_x_0) ;  /* 0xfffffffc00fc7947 */ /* 0x000fc0000383ffff */
[----:B------:R-:W-:-:S00]  /*0ae0*/  NOP ;  /* 0x0000000000007918 */ /* 0x000fc00000000000 */
        /* <DEDUP_REMOVED lines=9> */
.L_x_1:


//--------------------- .nv.global.init           --------------------------
	.section	.nv.global.init,"aw",@progbits
.nv.global.init:
	.type		_$_str,@object
	.size		_$_str,(_$_str_$_2 - _$_str)
_$_str:
        /*0000*/ 	.byte	0x5f, 0x5f, 0x43, 0x55, 0x44, 0x41, 0x5f, 0x46, 0x54, 0x5a, 0x00
	.type		_$_str_$_2,@object
	.size		_$_str_$_2,(.L_1 - _$_str_$_2)
_$_str_$_2:
        /*000b*/ 	.byte	0x5f, 0x5f, 0x43, 0x55, 0x44, 0x41, 0x5f, 0x50, 0x52, 0x45, 0x43, 0x5f, 0x53, 0x51, 0x52, 0x54
        /*001b*/ 	.byte	0x00
.L_1:


//--------------------- .nv.constant0.triton_poi_fused__native_batch_norm_legit_no_training__unsafe_index_add_convolution_hardtanh_mul_sub_14 --------------------------
	.section	.nv.constant0.triton_poi_fused__native_batch_norm_legit_no_training__unsafe_index_add_convolution_hardtanh_mul_sub_14,"a",@progbits
	.sectionflags	@""
	.align	4
.nv.constant0.triton_poi_fused__native_batch_norm_legit_no_training__unsafe_index_add_convolution_hardtanh_mul_sub_14:
	.zero		716
